//
// Generated by NVIDIA NVVM Compiler
//
// Compiler Build ID: CL-36424714
// Cuda compilation tools, release 13.0, V13.0.88
// Based on NVVM 20.0.0
//

.version 9.0
.target sm_100
.address_size 64

	// .globl	_Z23blelloch_exclusive_scanPfS_i
.extern .shared .align 16 .b8 XY[];

.visible .entry _Z23blelloch_exclusive_scanPfS_i(
	.param .u64 .ptr .align 1 _Z23blelloch_exclusive_scanPfS_i_param_0,
	.param .u64 .ptr .align 1 _Z23blelloch_exclusive_scanPfS_i_param_1,
	.param .u32 _Z23blelloch_exclusive_scanPfS_i_param_2
)
{
	.reg .pred 	%p<8>;
	.reg .b32 	%r<42>;
	.reg .b32 	%f<11>;
	.reg .b64 	%rd<9>;

	ld.param.u64 	%rd1, [_Z23blelloch_exclusive_scanPfS_i_param_0];
	ld.param.u64 	%rd2, [_Z23blelloch_exclusive_scanPfS_i_param_1];
	ld.param.u32 	%r15, [_Z23blelloch_exclusive_scanPfS_i_param_2];
	cvta.to.global.u64 	%rd3, %rd2;
	mov.u32 	%r1, %tid.x;
	shl.b32 	%r2, %r1, 1;
	mul.wide.u32 	%rd4, %r2, 4;
	add.s64 	%rd5, %rd3, %rd4;
	ld.global.f32 	%f1, [%rd5];
	shl.b32 	%r17, %r1, 3;
	mov.u32 	%r18, XY;
	add.s32 	%r3, %r18, %r17;
	or.b32  	%r4, %r2, 1;
	ld.global.f32 	%f2, [%rd5+4];
	st.shared.v2.f32 	[%r3], {%f1, %f2};
	setp.lt.u32 	%p1, %r15, 2;
	mov.b32 	%r39, 1;
	@%p1 bra 	$L__BB0_5;
	shr.s32 	%r37, %r15, 1;
	mov.b32 	%r39, 1;
$L__BB0_2:
	bar.sync 	0;
	setp.ge.u32 	%p2, %r1, %r37;
	@%p2 bra 	$L__BB0_4;
	mul.lo.s32 	%r20, %r39, %r4;
	shl.b32 	%r21, %r20, 2;
	add.s32 	%r23, %r18, %r21;
	ld.shared.f32 	%f3, [%r23+-4];
	shl.b32 	%r24, %r39, 2;
	add.s32 	%r25, %r23, %r24;
	ld.shared.f32 	%f4, [%r25+-4];
	add.f32 	%f5, %f3, %f4;
	st.shared.f32 	[%r25+-4], %f5;
$L__BB0_4:
	shl.b32 	%r39, %r39, 1;
	shr.u32 	%r9, %r37, 1;
	setp.gt.u32 	%p3, %r37, 1;
	mov.u32 	%r37, %r9;
	@%p3 bra 	$L__BB0_2;
$L__BB0_5:
	setp.ne.s32 	%p4, %r1, 0;
	@%p4 bra 	$L__BB0_7;
	shl.b32 	%r26, %r15, 2;
	add.s32 	%r28, %r18, %r26;
	mov.b32 	%r29, 0;
	st.shared.u32 	[%r28+-4], %r29;
$L__BB0_7:
	setp.lt.s32 	%p5, %r15, 2;
	@%p5 bra 	$L__BB0_12;
	mov.b32 	%r40, 1;
$L__BB0_9:
	shr.u32 	%r39, %r39, 1;
	bar.sync 	0;
	setp.ge.u32 	%p6, %r1, %r40;
	@%p6 bra 	$L__BB0_11;
	mul.lo.s32 	%r31, %r39, %r4;
	shl.b32 	%r32, %r31, 2;
	add.s32 	%r34, %r18, %r32;
	ld.shared.f32 	%f6, [%r34+-4];
	shl.b32 	%r35, %r39, 2;
	add.s32 	%r36, %r34, %r35;
	ld.shared.f32 	%f7, [%r36+-4];
	st.shared.f32 	[%r34+-4], %f7;
	add.f32 	%f8, %f6, %f7;
	st.shared.f32 	[%r36+-4], %f8;
$L__BB0_11:
	shl.b32 	%r40, %r40, 1;
	setp.lt.s32 	%p7, %r40, %r15;
	@%p7 bra 	$L__BB0_9;
$L__BB0_12:
	cvta.to.global.u64 	%rd6, %rd1;
	bar.sync 	0;
	ld.shared.v2.f32 	{%f9, %f10}, [%r3];
	add.s64 	%rd8, %rd6, %rd4;
	st.global.f32 	[%rd8], %f9;
	st.global.f32 	[%rd8+4], %f10;
	ret;

}


// ===== COMPILED SASS (sm_100) =====

	.target	sm_100

	.elftype	@"ET_EXEC"


//--------------------- .note.nv.tkinfo           --------------------------
	.section	.note.nv.tkinfo,"",@"SHT_NOTE"
	.sectionflags	@"SHF_NOTE_NV_TKINFO"
	.tkinfo
        /*0018*/ 	.word	0x00000002
        /*0030*/ 	.string	""
        /*0030*/ 	.string	"ptxas"
        /*0030*/ 	.string	"Cuda compilation tools, release 13.0, V13.0.88"
        /*0030*/ 	.string	"Build cuda_13.0.r13.0/compiler.36424714_0"
        /*0030*/ 	.string	"-arch sm_100 -m 64 "



//--------------------- .note.nv.cuinfo           --------------------------
	.section	.note.nv.cuinfo,"",@"SHT_NOTE"
	.sectionflags	@"SHF_NOTE_NV_CUINFO"
        /*0018*/ 	.short	0x0002
        /*001a*/ 	.short	0x0064
        /*001c*/ 	.short	0x0082
	.zero		2


//--------------------- .nv.info                  --------------------------
	.section	.nv.info,"",@"SHT_CUDA_INFO"
	.align	4


	//----- nvinfo : EIATTR_REGCOUNT
	.align		4
        /*0000*/ 	.byte	0x04, 0x2f
        /*0002*/ 	.short	(.L_1 - .L_0)
	.align		4
.L_0:
        /*0004*/ 	.word	index@(_Z23blelloch_exclusive_scanPfS_i)
        /*0008*/ 	.word	0x0000000d


	//----- nvinfo : EIATTR_FRAME_SIZE
	.align		4
.L_1:
        /*000c*/ 	.byte	0x04, 0x11
        /*000e*/ 	.short	(.L_3 - .L_2)
	.align		4
.L_2:
        /*0010*/ 	.word	index@(_Z23blelloch_exclusive_scanPfS_i)
        /*0014*/ 	.word	0x00000000


	//----- nvinfo : EIATTR_MIN_STACK_SIZE
	.align		4
.L_3:
        /*0018*/ 	.byte	0x04, 0x12
        /*001a*/ 	.short	(.L_5 - .L_4)
	.align		4
.L_4:
        /*001c*/ 	.word	index@(_Z23blelloch_exclusive_scanPfS_i)
        /*0020*/ 	.word	0x00000000
.L_5:


//--------------------- .nv.compat                --------------------------
	.section	.nv.compat,"",@"SHT_CUDA_COMPAT_INFO"
	.align	4
        /*0000*/ 	.byte	0x02, 0x09, 0x00, 0x00, 0x02, 0x02, 0x01, 0x00, 0x02, 0x05, 0x05, 0x00, 0x03, 0x07, 0x01, 0x01
        /*0010*/ 	.byte	0x02, 0x03, 0x00, 0x00, 0x02, 0x06, 0x01, 0x00, 0x04, 0x0b, 0x08, 0x00, 0x09, 0x00, 0x00, 0x00
        /*0020*/ 	.byte	0x00, 0x00, 0x00, 0x00


//--------------------- .nv.info._Z23blelloch_exclusive_scanPfS_i --------------------------
	.section	.nv.info._Z23blelloch_exclusive_scanPfS_i,"",@"SHT_CUDA_INFO"
	.sectionflags	@""
	.align	4


	//----- nvinfo : EIATTR_CUDA_API_VERSION
	.align		4
        /*0000*/ 	.byte	0x04, 0x37
        /*0002*/ 	.short	(.L_7 - .L_6)
.L_6:
        /*0004*/ 	.word	0x00000082


	//----- nvinfo : EIATTR_KPARAM_INFO
	.align		4
.L_7:
        /*0008*/ 	.byte	0x04, 0x17
        /*000a*/ 	.short	(.L_9 - .L_8)
.L_8:
        /*000c*/ 	.word	0x00000000
        /*0010*/ 	.short	0x0002
        /*0012*/ 	.short	0x0010
        /*0014*/ 	.byte	0x00, 0xf0, 0x11, 0x00


	//----- nvinfo : EIATTR_KPARAM_INFO
	.align		4
.L_9:
        /*0018*/ 	.byte	0x04, 0x17
        /*001a*/ 	.short	(.L_11 - .L_10)
.L_10:
        /*001c*/ 	.word	0x00000000
        /*0020*/ 	.short	0x0001
        /*0022*/ 	.short	0x0008
        /*0024*/ 	.byte	0x00, 0xf5, 0x21, 0x00


	//----- nvinfo : EIATTR_KPARAM_INFO
	.align		4
.L_11:
        /*0028*/ 	.byte	0x04, 0x17
        /*002a*/ 	.short	(.L_13 - .L_12)
.L_12:
        /*002c*/ 	.word	0x00000000
        /*0030*/ 	.short	0x0000
        /*0032*/ 	.short	0x0000
        /*0034*/ 	.byte	0x00, 0xf5, 0x21, 0x00


	//----- nvinfo : EIATTR_SPARSE_MMA_MASK
	.align		4
.L_13:
        /*0038*/ 	.byte	0x03, 0x50
        /*003a*/ 	.short	0x0000


	//----- nvinfo : EIATTR_MAXREG_COUNT
	.align		4
        /*003c*/ 	.byte	0x03, 0x1b
        /*003e*/ 	.short	0x00ff


	//----- nvinfo : EIATTR_NUM_BARRIERS
	.align		4
        /*0040*/ 	.byte	0x02, 0x4c
        /*0042*/ 	.byte	0x01
	.zero		1


	//----- nvinfo : EIATTR_MERCURY_ISA_VERSION
	.align		4
        /*0044*/ 	.byte	0x03, 0x5f
        /*0046*/ 	.short	0x0101


	//----- nvinfo : EIATTR_VRC_CTA_INIT_COUNT
	.align		4
        /*0048*/ 	.byte	0x02, 0x4a
	.zero		1
	.zero		1


	//----- nvinfo : EIATTR_EXIT_INSTR_OFFSETS
	.align		4
        /*004c*/ 	.byte	0x04, 0x1c
        /*004e*/ 	.short	(.L_15 - .L_14)


	//   ....[0]....
.L_14:
        /*0050*/ 	.word	0x000003e0


	//----- nvinfo : EIATTR_CBANK_PARAM_SIZE
	.align		4
.L_15:
        /*0054*/ 	.byte	0x03, 0x19
        /*0056*/ 	.short	0x0014


	//----- nvinfo : EIATTR_PARAM_CBANK
	.align		4
        /*0058*/ 	.byte	0x04, 0x0a
        /*005a*/ 	.short	(.L_17 - .L_16)
	.align		4
.L_16:
        /*005c*/ 	.word	index@(.nv.constant0._Z23blelloch_exclusive_scanPfS_i)
        /*0060*/ 	.short	0x0380
        /*0062*/ 	.short	0x0014


	//----- nvinfo : EIATTR_SW_WAR
	.align		4
.L_17:
        /*0064*/ 	.byte	0x04, 0x36
        /*0066*/ 	.short	(.L_19 - .L_18)
.L_18:
        /*0068*/ 	.word	0x00000008
.L_19:


//--------------------- .nv.callgraph             --------------------------
	.section	.nv.callgraph,"",@"SHT_CUDA_CALLGRAPH"
	.align	4
	.sectionentsize	8
	.align		4
        /*0000*/ 	.word	0x00000000
	.align		4
        /*0004*/ 	.word	0xffffffff
	.align		4
        /*0008*/ 	.word	0x00000000
	.align		4
        /*000c*/ 	.word	0xfffffffe
	.align		4
        /*0010*/ 	.word	0x00000000
	.align		4
        /*0014*/ 	.word	0xfffffffd
	.align		4
        /*0018*/ 	.word	0x00000000
	.align		4
        /*001c*/ 	.word	0xfffffffc


//--------------------- .text._Z23blelloch_exclusive_scanPfS_i --------------------------
	.section	.text._Z23blelloch_exclusive_scanPfS_i,"ax",@progbits
	.align	128
        .global         _Z23blelloch_exclusive_scanPfS_i
        .type           _Z23blelloch_exclusive_scanPfS_i,@function
        .size           _Z23blelloch_exclusive_scanPfS_i,(.L_x_5 - _Z23blelloch_exclusive_scanPfS_i)
        .other          _Z23blelloch_exclusive_scanPfS_i,@"STO_CUDA_ENTRY STV_DEFAULT"
_Z23blelloch_exclusive_scanPfS_i:
.text._Z23blelloch_exclusive_scanPfS_i:
[----:B------:R-:W-:Y:S01]  /*0000*/  LDC R1, c[0x0][0x37c] ;  /* 0x0000df00ff017b82 */ /* 0x000fe20000000800 */
[----:B------:R-:W0:Y:S07]  /*0010*/  S2R R10, SR_TID.X ;  /* 0x00000000000a7919 */ /* 0x000e2e0000002100 */
[----:B------:R-:W1:Y:S01]  /*0020*/  LDC.64 R2, c[0x0][0x388] ;  /* 0x0000e200ff027b82 */ /* 0x000e620000000a00 */
[----:B------:R-:W2:Y:S01]  /*0030*/  LDCU.64 UR8, c[0x0][0x358] ;  /* 0x00006b00ff0877ac */ /* 0x000ea20008000a00 */
[----:B------:R-:W3:Y:S06]  /*0040*/  LDCU UR6, c[0x0][0x390] ;  /* 0x00007200ff0677ac */ /* 0x000eec0008000800 */
[----:B------:R-:W4:Y:S08]  /*0050*/  S2UR UR5, SR_CgaCtaId ;  /* 0x00000000000579c3 */ /* 0x000f300000008800 */
[----:B------:R-:W5:Y:S01]  /*0060*/  LDC R8, c[0x0][0x390] ;  /* 0x0000e400ff087b82 */ /* 0x000f620000000800 */
[----:B0-----:R-:W-:-:S04]  /*0070*/  IMAD.SHL.U32 R5, R10, 0x2, RZ ;  /* 0x000000020a057824 */ /* 0x001fc800078e00ff */
[----:B-1----:R-:W-:-:S05]  /*0080*/  IMAD.WIDE.U32 R2, R5, 0x4, R2 ;  /* 0x0000000405027825 */ /* 0x002fca00078e0002 */
[----:B--2---:R-:W2:Y:S04]  /*0090*/  LDG.E R6, desc[UR8][R2.64] ;  /* 0x0000000802067981 */ /* 0x004ea8000c1e1900 */
[----:B------:R0:W2:Y:S01]  /*00a0*/  LDG.E R7, desc[UR8][R2.64+0x4] ;  /* 0x0000040802077981 */ /* 0x0000a2000c1e1900 */
[----:B------:R-:W-:Y:S01]  /*00b0*/  UMOV UR4, 0x400 ;  /* 0x0000040000047882 */ /* 0x000fe20000000000 */
[----:B---3--:R-:W-:Y:S01]  /*00c0*/  UISETP.GE.U32.AND UP0, UPT, UR6, 0x2, UPT ;  /* 0x000000020600788c */ /* 0x008fe2000bf06070 */
[----:B------:R-:W-:Y:S01]  /*00d0*/  ISETP.NE.AND P1, PT, R10, RZ, PT ;  /* 0x000000ff0a00720c */ /* 0x000fe20003f25270 */
[----:B----4-:R-:W-:Y:S01]  /*00e0*/  ULEA UR4, UR5, UR4, 0x18 ;  /* 0x0000000405047291 */ /* 0x010fe2000f8ec0ff */
[----:B-----5:R-:W-:-:S05]  /*00f0*/  ISETP.GE.AND P2, PT, R8, 0x2, PT ;  /* 0x000000020800780c */ /* 0x020fca0003f46270 */
[----:B------:R-:W-:Y:S01]  /*0100*/  LEA R0, R10, UR4, 0x3 ;  /* 0x000000040a007c11 */ /* 0x000fe2000f8e18ff */
[----:B0-----:R-:W-:Y:S01]  /*0110*/  IMAD.MOV.U32 R3, RZ, RZ, 0x1 ;  /* 0x00000001ff037424 */ /* 0x001fe200078e00ff */
[----:B------:R-:W-:-:S03]  /*0120*/  IADD3 R2, PT, PT, R5, 0x1, RZ ;  /* 0x0000000105027810 */ /* 0x000fc60007ffe0ff */
[----:B--2---:R0:W-:Y:S01]  /*0130*/  STS.64 [R0], R6 ;  /* 0x0000000600007388 */ /* 0x0041e20000000a00 */
[----:B------:R-:W-:Y:S05]  /*0140*/  BRA.U !UP0, `(.L_x_0) ;  /* 0x0000000108407547 */ /* 0x000fea000b800000 */
[----:B------:R-:W-:Y:S01]  /*0150*/  IMAD.MOV.U32 R3, RZ, RZ, 0x1 ;  /* 0x00000001ff037424 */ /* 0x000fe200078e00ff */
[----:B------:R-:W-:-:S12]  /*0160*/  USHF.R.S32.HI UR5, URZ, 0x1, UR6 ;  /* 0x00000001ff057899 */ /* 0x000fd80008011406 */
.L_x_1:
[----:B------:R-:W-:Y:S01]  /*0170*/  BAR.SYNC.DEFER_BLOCKING 0x0 ;  /* 0x0000000000007b1d */ /* 0x000fe20000010000 */
[----:B------:R-:W-:Y:S01]  /*0180*/  ISETP.GE.U32.AND P0, PT, R10, UR5, PT ;  /* 0x000000050a007c0c */ /* 0x000fe2000bf06070 */
[----:B------:R-:W-:Y:S02]  /*0190*/  UISETP.GT.U32.AND UP0, UPT, UR5, 0x1, UPT ;  /* 0x000000010500788c */ /* 0x000fe4000bf04070 */
[----:B------:R-:W-:-:S07]  /*01a0*/  USHF.R.U32.HI UR6, URZ, 0x1, UR5 ;  /* 0x00000001ff067899 */ /* 0x000fce0008011605 */
[----:B------:R-:W-:-:S03]  /*01b0*/  UMOV UR5, UR6 ;  /* 0x0000000600057c82 */ /* 0x000fc60008000000 */
[----:B------:R-:W-:-:S05]  /*01c0*/  @!P0 IMAD R4, R2, R3, RZ ;  /* 0x0000000302048224 */ /* 0x000fca00078e02ff */
[----:B------:R-:W-:-:S04]  /*01d0*/  @!P0 LEA R4, R4, UR4, 0x2 ;  /* 0x0000000404048c11 */ /* 0x000fc8000f8e10ff */
[C---:B01----:R-:W-:Y:S01]  /*01e0*/  @!P0 LEA R6, R3.reuse, R4, 0x2 ;  /* 0x0000000403068211 */ /* 0x043fe200078e10ff */
[----:B------:R-:W-:Y:S01]  /*01f0*/  IMAD.SHL.U32 R3, R3, 0x2, RZ ;  /* 0x0000000203037824 */ /* 0x000fe200078e00ff */
[----:B------:R-:W-:Y:S04]  /*0200*/  @!P0 LDS R4, [R4+-0x4] ;  /* 0xfffffc0004048984 */ /* 0x000fe80000000800 */
[----:B------:R-:W0:Y:S02]  /*0210*/  @!P0 LDS R7, [R6+-0x4] ;  /* 0xfffffc0006078984 */ /* 0x000e240000000800 */
[----:B0-----:R-:W-:-:S05]  /*0220*/  @!P0 FADD R7, R4, R7 ;  /* 0x0000000704078221 */ /* 0x001fca0000000000 */
[----:B------:R1:W-:Y:S01]  /*0230*/  @!P0 STS [R6+-0x4], R7 ;  /* 0xfffffc0706008388 */ /* 0x0003e20000000800 */
[----:B------:R-:W-:Y:S05]  /*0240*/  BRA.U UP0, `(.L_x_1) ;  /* 0xfffffffd00c87547 */ /* 0x000fea000b83ffff */
.L_x_0:
[----:B------:R-:W-:-:S05]  /*0250*/  @!P1 LEA R4, R8, UR4, 0x2 ;  /* 0x0000000408049c11 */ /* 0x000fca000f8e10ff */
[----:B------:R2:W-:Y:S01]  /*0260*/  @!P1 STS [R4+-0x4], RZ ;  /* 0xfffffcff04009388 */ /* 0x0005e20000000800 */
[----:B------:R-:W-:Y:S05]  /*0270*/  @!P2 BRA `(.L_x_2) ;  /* 0x000000000040a947 */ /* 0x000fea0003800000 */
[----:B------:R-:W3:Y:S01]  /*0280*/  LDCU UR6, c[0x0][0x390] ;  /* 0x00007200ff0677ac */ /* 0x000ee20008000800 */
[----:B------:R-:W-:-:S05]  /*0290*/  UMOV UR5, 0x1 ;  /* 0x0000000100057882 */ /* 0x000fca0000000000 */
.L_x_3:
[----:B------:R-:W-:Y:S01]  /*02a0*/  BAR.SYNC.DEFER_BLOCKING 0x0 ;  /* 0x0000000000007b1d */ /* 0x000fe20000010000 */
[----:B------:R-:W-:Y:S01]  /*02b0*/  ISETP.GE.U32.AND P0, PT, R10, UR5, PT ;  /* 0x000000050a007c0c */ /* 0x000fe2000bf06070 */
[----:B------:R-:W-:Y:S01]  /*02c0*/  USHF.L.U32 UR5, UR5, 0x1, URZ ;  /* 0x0000000105057899 */ /* 0x000fe200080006ff */
[----:B------:R-:W-:-:S03]  /*02d0*/  SHF.R.U32.HI R3, RZ, 0x1, R3 ;  /* 0x00000001ff037819 */ /* 0x000fc60000011603 */
[----:B---3--:R-:W-:-:S08]  /*02e0*/  UISETP.GE.AND UP0, UPT, UR5, UR6, UPT ;  /* 0x000000060500728c */ /* 0x008fd0000bf06270 */
[----:B--2-4-:R-:W-:-:S05]  /*02f0*/  @!P0 IMAD R4, R2, R3, RZ ;  /* 0x0000000302048224 */ /* 0x014fca00078e02ff */
[----:B------:R-:W-:-:S04]  /*0300*/  @!P0 LEA R4, R4, UR4, 0x2 ;  /* 0x0000000404048c11 */ /* 0x000fc8000f8e10ff */
[----:B01----:R-:W-:Y:S01]  /*0310*/  @!P0 LEA R7, R3, R4, 0x2 ;  /* 0x0000000403078211 */ /* 0x003fe200078e10ff */
[----:B------:R-:W-:Y:S04]  /*0320*/  @!P0 LDS R6, [R4+-0x4] ;  /* 0xfffffc0004068984 */ /* 0x000fe80000000800 */
[----:B------:R-:W0:Y:S02]  /*0330*/  @!P0 LDS R9, [R7+-0x4] ;  /* 0xfffffc0007098984 */ /* 0x000e240000000800 */
[----:B0-----:R-:W-:Y:S02]  /*0340*/  @!P0 FADD R6, R6, R9 ;  /* 0x0000000906068221 */ /* 0x001fe40000000000 */
[----:B------:R4:W-:Y:S04]  /*0350*/  @!P0 STS [R4+-0x4], R9 ;  /* 0xfffffc0904008388 */ /* 0x0009e80000000800 */
[----:B------:R4:W-:Y:S01]  /*0360*/  @!P0 STS [R7+-0x4], R6 ;  /* 0xfffffc0607008388 */ /* 0x0009e20000000800 */
[----:B------:R-:W-:Y:S05]  /*0370*/  BRA.U !UP0, `(.L_x_3) ;  /* 0xfffffffd08c87547 */ /* 0x000fea000b83ffff */
.L_x_2:
[----:B------:R-:W-:Y:S08]  /*0380*/  BAR.SYNC.DEFER_BLOCKING 0x0 ;  /* 0x0000000000007b1d */ /* 0x000ff00000010000 */
[----:B------:R-:W3:Y:S01]  /*0390*/  LDC.64 R2, c[0x0][0x380] ;  /* 0x0000e000ff027b82 */ /* 0x000ee20000000a00 */
[----:B01--4-:R-:W0:Y:S01]  /*03a0*/  LDS.64 R6, [R0] ;  /* 0x0000000000067984 */ /* 0x013e220000000a00 */
[----:B---3--:R-:W-:-:S05]  /*03b0*/  IMAD.WIDE.U32 R2, R5, 0x4, R2 ;  /* 0x0000000405027825 */ /* 0x008fca00078e0002 */
[----:B0-----:R-:W-:Y:S04]  /*03c0*/  STG.E desc[UR8][R2.64], R6 ;  /* 0x0000000602007986 */ /* 0x001fe8000c101908 */
[----:B------:R-:W-:Y:S01]  /*03d0*/  STG.E desc[UR8][R2.64+0x4], R7 ;  /* 0x0000040702007986 */ /* 0x000fe2000c101908 */
[----:B------:R-:W-:Y:S05]  /*03e0*/  EXIT ;  /* 0x000000000000794d */ /* 0x000fea0003800000 */
.L_x_4:
[----:B------:R-:W-:-:S00]  /*03f0*/  BRA `(.L_x_4) ;  /* 0xfffffffc00fc7947 */ /* 0x000fc0000383ffff */
[----:B------:R-:W-:-:S00]  /*0400*/  NOP ;  /* 0x0000000000007918 */ /* 0x000fc00000000000 */
[----:B------:R-:W-:-:S00]  /*0410*/  NOP ;  /* 0x0000000000007918 */ /* 0x000fc00000000000 */
[----:B------:R-:W-:-:S00]  /*0420*/  NOP ;  /* 0x0000000000007918 */ /* 0x000fc00000000000 */
[----:B------:R-:W-:-:S00]  /*0430*/  NOP ;  /* 0x0000000000007918 */ /* 0x000fc00000000000 */
[----:B------:R-:W-:-:S00]  /*0440*/  NOP ;  /* 0x0000000000007918 */ /* 0x000fc00000000000 */
[----:B------:R-:W-:-:S00]  /*0450*/  NOP ;  /* 0x0000000000007918 */ /* 0x000fc00000000000 */
[----:B------:R-:W-:-:S00]  /*0460*/  NOP ;  /* 0x0000000000007918 */ /* 0x000fc00000000000 */
[----:B------:R-:W-:-:S00]  /*0470*/  NOP ;  /* 0x0000000000007918 */ /* 0x000fc00000000000 */
.L_x_5:


//--------------------- .nv.shared._Z23blelloch_exclusive_scanPfS_i --------------------------
	.section	.nv.shared._Z23blelloch_exclusive_scanPfS_i,"aw",@nobits
	.sectionflags	@""
	.align	16
	.zero		1024


//--------------------- .nv.shared.reserved.0     --------------------------
	.section	.nv.shared.reserved.0,"aw",@nobits
	.weak		__nv_reservedSMEM_offset_0_alias
	.size		__nv_reservedSMEM_offset_0_alias, 0, 64
	.other		__nv_reservedSMEM_offset_0_alias,@"STO_CUDA_RESERVED_SHARED STV_DEFAULT"
__nv_reservedSMEM_offset_0_alias:
	.zero		0
	.zero		64


//--------------------- .nv.constant0._Z23blelloch_exclusive_scanPfS_i --------------------------
	.section	.nv.constant0._Z23blelloch_exclusive_scanPfS_i,"a",@progbits
	.sectionflags	@""
	.align	4
.nv.constant0._Z23blelloch_exclusive_scanPfS_i:
	.zero		916


//--------------------- SYMBOLS --------------------------

	.type		.nv.reservedSmem.offset0,@object
	.size		.nv.reservedSmem.offset0,0x4
	.type		.nv.reservedSmem.cap,@object
	.size		.nv.reservedSmem.cap,0x4
